//
// Generated by NVIDIA NVVM Compiler
//
// Compiler Build ID: CL-36424714
// Cuda compilation tools, release 13.0, V13.0.88
// Based on NVVM 20.0.0
//

.version 9.0
.target sm_100
.address_size 64

	// .globl	_Z4gemmPfS_S_iiii

.visible .entry _Z4gemmPfS_S_iiii(
	.param .u64 .ptr .align 1 _Z4gemmPfS_S_iiii_param_0,
	.param .u64 .ptr .align 1 _Z4gemmPfS_S_iiii_param_1,
	.param .u64 .ptr .align 1 _Z4gemmPfS_S_iiii_param_2,
	.param .u32 _Z4gemmPfS_S_iiii_param_3,
	.param .u32 _Z4gemmPfS_S_iiii_param_4,
	.param .u32 _Z4gemmPfS_S_iiii_param_5,
	.param .u32 _Z4gemmPfS_S_iiii_param_6
)
{
	.reg .pred 	%p<14>;
	.reg .b32 	%r<43>;
	.reg .b32 	%f<55>;
	.reg .b64 	%rd<53>;

	ld.param.u64 	%rd8, [_Z4gemmPfS_S_iiii_param_0];
	ld.param.u64 	%rd9, [_Z4gemmPfS_S_iiii_param_1];
	ld.param.u64 	%rd7, [_Z4gemmPfS_S_iiii_param_2];
	ld.param.u32 	%r20, [_Z4gemmPfS_S_iiii_param_3];
	ld.param.u32 	%r18, [_Z4gemmPfS_S_iiii_param_4];
	ld.param.u32 	%r19, [_Z4gemmPfS_S_iiii_param_6];
	cvta.to.global.u64 	%rd1, %rd9;
	cvta.to.global.u64 	%rd2, %rd8;
	mov.u32 	%r22, %tid.x;
	mov.u32 	%r23, %ntid.x;
	mov.u32 	%r24, %ctaid.x;
	mad.lo.s32 	%r1, %r23, %r24, %r22;
	mov.u32 	%r25, %tid.y;
	mov.u32 	%r26, %ntid.y;
	mov.u32 	%r27, %ctaid.y;
	mad.lo.s32 	%r28, %r26, %r27, %r25;
	setp.ge.s32 	%p1, %r1, %r19;
	setp.ge.s32 	%p2, %r28, %r20;
	or.pred  	%p3, %p1, %p2;
	setp.lt.s32 	%p4, %r18, 1;
	or.pred  	%p5, %p3, %p4;
	@%p5 bra 	$L__BB0_12;
	cvta.to.global.u64 	%rd10, %rd7;
	mul.lo.s32 	%r3, %r18, %r28;
	mad.lo.s32 	%r30, %r19, %r28, %r1;
	mul.wide.s32 	%rd11, %r30, 4;
	add.s64 	%rd3, %rd10, %rd11;
	ld.global.f32 	%f52, [%rd3];
	and.b32  	%r4, %r18, 7;
	setp.lt.u32 	%p6, %r18, 8;
	mov.b32 	%r41, 0;
	@%p6 bra 	$L__BB0_4;
	and.b32  	%r41, %r18, 2147483640;
	neg.s32 	%r39, %r41;
	shl.b32 	%r7, %r19, 3;
	mul.wide.u32 	%rd12, %r3, 4;
	add.s64 	%rd13, %rd12, %rd2;
	add.s64 	%rd52, %rd13, 16;
	mul.wide.s32 	%rd16, %r19, 4;
	mov.u32 	%r38, %r1;
$L__BB0_3:
	.pragma "nounroll";
	ld.global.f32 	%f9, [%rd52+-16];
	mul.wide.s32 	%rd14, %r38, 4;
	add.s64 	%rd15, %rd1, %rd14;
	ld.global.f32 	%f10, [%rd15];
	fma.rn.f32 	%f11, %f9, %f10, %f52;
	st.global.f32 	[%rd3], %f11;
	ld.global.f32 	%f12, [%rd52+-12];
	add.s64 	%rd17, %rd15, %rd16;
	ld.global.f32 	%f13, [%rd17];
	fma.rn.f32 	%f14, %f12, %f13, %f11;
	st.global.f32 	[%rd3], %f14;
	ld.global.f32 	%f15, [%rd52+-8];
	add.s64 	%rd18, %rd17, %rd16;
	ld.global.f32 	%f16, [%rd18];
	fma.rn.f32 	%f17, %f15, %f16, %f14;
	st.global.f32 	[%rd3], %f17;
	ld.global.f32 	%f18, [%rd52+-4];
	add.s64 	%rd19, %rd18, %rd16;
	ld.global.f32 	%f19, [%rd19];
	fma.rn.f32 	%f20, %f18, %f19, %f17;
	st.global.f32 	[%rd3], %f20;
	ld.global.f32 	%f21, [%rd52];
	add.s64 	%rd20, %rd19, %rd16;
	ld.global.f32 	%f22, [%rd20];
	fma.rn.f32 	%f23, %f21, %f22, %f20;
	st.global.f32 	[%rd3], %f23;
	ld.global.f32 	%f24, [%rd52+4];
	add.s64 	%rd21, %rd20, %rd16;
	ld.global.f32 	%f25, [%rd21];
	fma.rn.f32 	%f26, %f24, %f25, %f23;
	st.global.f32 	[%rd3], %f26;
	ld.global.f32 	%f27, [%rd52+8];
	add.s64 	%rd22, %rd21, %rd16;
	ld.global.f32 	%f28, [%rd22];
	fma.rn.f32 	%f29, %f27, %f28, %f26;
	st.global.f32 	[%rd3], %f29;
	ld.global.f32 	%f30, [%rd52+12];
	add.s64 	%rd23, %rd22, %rd16;
	ld.global.f32 	%f31, [%rd23];
	fma.rn.f32 	%f52, %f30, %f31, %f29;
	st.global.f32 	[%rd3], %f52;
	add.s32 	%r39, %r39, 8;
	add.s32 	%r38, %r38, %r7;
	add.s64 	%rd52, %rd52, 32;
	setp.ne.s32 	%p7, %r39, 0;
	@%p7 bra 	$L__BB0_3;
$L__BB0_4:
	setp.eq.s32 	%p8, %r4, 0;
	@%p8 bra 	$L__BB0_12;
	and.b32  	%r13, %r18, 3;
	setp.lt.u32 	%p9, %r4, 4;
	@%p9 bra 	$L__BB0_7;
	add.s32 	%r31, %r41, %r3;
	mul.wide.u32 	%rd24, %r31, 4;
	add.s64 	%rd25, %rd2, %rd24;
	ld.global.f32 	%f32, [%rd25];
	mad.lo.s32 	%r32, %r41, %r19, %r1;
	mul.wide.s32 	%rd26, %r32, 4;
	add.s64 	%rd27, %rd1, %rd26;
	ld.global.f32 	%f33, [%rd27];
	fma.rn.f32 	%f34, %f32, %f33, %f52;
	st.global.f32 	[%rd3], %f34;
	cvt.u64.u32 	%rd28, %r3;
	cvt.u64.u32 	%rd29, %r41;
	add.s64 	%rd30, %rd29, %rd28;
	shl.b64 	%rd31, %rd30, 2;
	add.s64 	%rd32, %rd2, %rd31;
	ld.global.f32 	%f35, [%rd32+4];
	mul.wide.s32 	%rd33, %r19, 4;
	add.s64 	%rd34, %rd27, %rd33;
	ld.global.f32 	%f36, [%rd34];
	fma.rn.f32 	%f37, %f35, %f36, %f34;
	st.global.f32 	[%rd3], %f37;
	ld.global.f32 	%f38, [%rd32+8];
	add.s64 	%rd35, %rd34, %rd33;
	ld.global.f32 	%f39, [%rd35];
	fma.rn.f32 	%f40, %f38, %f39, %f37;
	st.global.f32 	[%rd3], %f40;
	ld.global.f32 	%f41, [%rd32+12];
	add.s64 	%rd36, %rd35, %rd33;
	ld.global.f32 	%f42, [%rd36];
	fma.rn.f32 	%f52, %f41, %f42, %f40;
	st.global.f32 	[%rd3], %f52;
	add.s32 	%r41, %r41, 4;
$L__BB0_7:
	setp.eq.s32 	%p10, %r13, 0;
	@%p10 bra 	$L__BB0_12;
	setp.eq.s32 	%p11, %r13, 1;
	@%p11 bra 	$L__BB0_10;
	add.s32 	%r33, %r41, %r3;
	mul.wide.u32 	%rd37, %r33, 4;
	add.s64 	%rd38, %rd2, %rd37;
	ld.global.f32 	%f43, [%rd38];
	mad.lo.s32 	%r34, %r41, %r19, %r1;
	mul.wide.s32 	%rd39, %r34, 4;
	add.s64 	%rd40, %rd1, %rd39;
	ld.global.f32 	%f44, [%rd40];
	fma.rn.f32 	%f45, %f43, %f44, %f52;
	st.global.f32 	[%rd3], %f45;
	cvt.u64.u32 	%rd41, %r3;
	cvt.u64.u32 	%rd42, %r41;
	add.s64 	%rd43, %rd42, %rd41;
	shl.b64 	%rd44, %rd43, 2;
	add.s64 	%rd45, %rd2, %rd44;
	ld.global.f32 	%f46, [%rd45+4];
	mul.wide.s32 	%rd46, %r19, 4;
	add.s64 	%rd47, %rd40, %rd46;
	ld.global.f32 	%f47, [%rd47];
	fma.rn.f32 	%f52, %f46, %f47, %f45;
	st.global.f32 	[%rd3], %f52;
	add.s32 	%r41, %r41, 2;
$L__BB0_10:
	and.b32  	%r35, %r18, 1;
	setp.eq.b32 	%p12, %r35, 1;
	not.pred 	%p13, %p12;
	@%p13 bra 	$L__BB0_12;
	add.s32 	%r36, %r41, %r3;
	mul.wide.u32 	%rd48, %r36, 4;
	add.s64 	%rd49, %rd2, %rd48;
	ld.global.f32 	%f48, [%rd49];
	mad.lo.s32 	%r37, %r41, %r19, %r1;
	mul.wide.s32 	%rd50, %r37, 4;
	add.s64 	%rd51, %rd1, %rd50;
	ld.global.f32 	%f49, [%rd51];
	fma.rn.f32 	%f50, %f48, %f49, %f52;
	st.global.f32 	[%rd3], %f50;
$L__BB0_12:
	ret;

}


// ===== COMPILED SASS (sm_100) =====

	.target	sm_100

	.elftype	@"ET_EXEC"


//--------------------- .note.nv.tkinfo           --------------------------
	.section	.note.nv.tkinfo,"",@"SHT_NOTE"
	.sectionflags	@"SHF_NOTE_NV_TKINFO"
	.tkinfo
        /*0018*/ 	.word	0x00000002
        /*0030*/ 	.string	""
        /*0030*/ 	.string	"ptxas"
        /*0030*/ 	.string	"Cuda compilation tools, release 13.0, V13.0.88"
        /*0030*/ 	.string	"Build cuda_13.0.r13.0/compiler.36424714_0"
        /*0030*/ 	.string	"-arch sm_100 -m 64 "



//--------------------- .note.nv.cuinfo           --------------------------
	.section	.note.nv.cuinfo,"",@"SHT_NOTE"
	.sectionflags	@"SHF_NOTE_NV_CUINFO"
        /*0018*/ 	.short	0x0002
        /*001a*/ 	.short	0x0064
        /*001c*/ 	.short	0x0082
	.zero		2


//--------------------- .nv.info                  --------------------------
	.section	.nv.info,"",@"SHT_CUDA_INFO"
	.align	4


	//----- nvinfo : EIATTR_REGCOUNT
	.align		4
        /*0000*/ 	.byte	0x04, 0x2f
        /*0002*/ 	.short	(.L_1 - .L_0)
	.align		4
.L_0:
        /*0004*/ 	.word	index@(_Z4gemmPfS_S_iiii)
        /*0008*/ 	.word	0x0000001e


	//----- nvinfo : EIATTR_FRAME_SIZE
	.align		4
.L_1:
        /*000c*/ 	.byte	0x04, 0x11
        /*000e*/ 	.short	(.L_3 - .L_2)
	.align		4
.L_2:
        /*0010*/ 	.word	index@(_Z4gemmPfS_S_iiii)
        /*0014*/ 	.word	0x00000000


	//----- nvinfo : EIATTR_MIN_STACK_SIZE
	.align		4
.L_3:
        /*0018*/ 	.byte	0x04, 0x12
        /*001a*/ 	.short	(.L_5 - .L_4)
	.align		4
.L_4:
        /*001c*/ 	.word	index@(_Z4gemmPfS_S_iiii)
        /*0020*/ 	.word	0x00000000
.L_5:


//--------------------- .nv.compat                --------------------------
	.section	.nv.compat,"",@"SHT_CUDA_COMPAT_INFO"
	.align	4
        /*0000*/ 	.byte	0x02, 0x09, 0x00, 0x00, 0x02, 0x02, 0x01, 0x00, 0x02, 0x05, 0x05, 0x00, 0x03, 0x07, 0x01, 0x01
        /*0010*/ 	.byte	0x02, 0x03, 0x00, 0x00, 0x02, 0x06, 0x01, 0x00, 0x04, 0x0b, 0x08, 0x00, 0x09, 0x00, 0x00, 0x00
        /*0020*/ 	.byte	0x00, 0x00, 0x00, 0x00


//--------------------- .nv.info._Z4gemmPfS_S_iiii --------------------------
	.section	.nv.info._Z4gemmPfS_S_iiii,"",@"SHT_CUDA_INFO"
	.sectionflags	@""
	.align	4


	//----- nvinfo : EIATTR_CUDA_API_VERSION
	.align		4
        /*0000*/ 	.byte	0x04, 0x37
        /*0002*/ 	.short	(.L_7 - .L_6)
.L_6:
        /*0004*/ 	.word	0x00000082


	//----- nvinfo : EIATTR_KPARAM_INFO
	.align		4
.L_7:
        /*0008*/ 	.byte	0x04, 0x17
        /*000a*/ 	.short	(.L_9 - .L_8)
.L_8:
        /*000c*/ 	.word	0x00000000
        /*0010*/ 	.short	0x0006
        /*0012*/ 	.short	0x0024
        /*0014*/ 	.byte	0x00, 0xf0, 0x11, 0x00


	//----- nvinfo : EIATTR_KPARAM_INFO
	.align		4
.L_9:
        /*0018*/ 	.byte	0x04, 0x17
        /*001a*/ 	.short	(.L_11 - .L_10)
.L_10:
        /*001c*/ 	.word	0x00000000
        /*0020*/ 	.short	0x0005
        /*0022*/ 	.short	0x0020
        /*0024*/ 	.byte	0x00, 0xf0, 0x11, 0x00


	//----- nvinfo : EIATTR_KPARAM_INFO
	.align		4
.L_11:
        /*0028*/ 	.byte	0x04, 0x17
        /*002a*/ 	.short	(.L_13 - .L_12)
.L_12:
        /*002c*/ 	.word	0x00000000
        /*0030*/ 	.short	0x0004
        /*0032*/ 	.short	0x001c
        /*0034*/ 	.byte	0x00, 0xf0, 0x11, 0x00


	//----- nvinfo : EIATTR_KPARAM_INFO
	.align		4
.L_13:
        /*0038*/ 	.byte	0x04, 0x17
        /*003a*/ 	.short	(.L_15 - .L_14)
.L_14:
        /*003c*/ 	.word	0x00000000
        /*0040*/ 	.short	0x0003
        /*0042*/ 	.short	0x0018
        /*0044*/ 	.byte	0x00, 0xf0, 0x11, 0x00


	//----- nvinfo : EIATTR_KPARAM_INFO
	.align		4
.L_15:
        /*0048*/ 	.byte	0x04, 0x17
        /*004a*/ 	.short	(.L_17 - .L_16)
.L_16:
        /*004c*/ 	.word	0x00000000
        /*0050*/ 	.short	0x0002
        /*0052*/ 	.short	0x0010
        /*0054*/ 	.byte	0x00, 0xf5, 0x21, 0x00


	//----- nvinfo : EIATTR_KPARAM_INFO
	.align		4
.L_17:
        /*0058*/ 	.byte	0x04, 0x17
        /*005a*/ 	.short	(.L_19 - .L_18)
.L_18:
        /*005c*/ 	.word	0x00000000
        /*0060*/ 	.short	0x0001
        /*0062*/ 	.short	0x0008
        /*0064*/ 	.byte	0x00, 0xf5, 0x21, 0x00


	//----- nvinfo : EIATTR_KPARAM_INFO
	.align		4
.L_19:
        /*0068*/ 	.byte	0x04, 0x17
        /*006a*/ 	.short	(.L_21 - .L_20)
.L_20:
        /*006c*/ 	.word	0x00000000
        /*0070*/ 	.short	0x0000
        /*0072*/ 	.short	0x0000
        /*0074*/ 	.byte	0x00, 0xf5, 0x21, 0x00


	//----- nvinfo : EIATTR_SPARSE_MMA_MASK
	.align		4
.L_21:
        /*0078*/ 	.byte	0x03, 0x50
        /*007a*/ 	.short	0x0000


	//----- nvinfo : EIATTR_MAXREG_COUNT
	.align		4
        /*007c*/ 	.byte	0x03, 0x1b
        /*007e*/ 	.short	0x00ff


	//----- nvinfo : EIATTR_MERCURY_ISA_VERSION
	.align		4
        /*0080*/ 	.byte	0x03, 0x5f
        /*0082*/ 	.short	0x0101


	//----- nvinfo : EIATTR_VRC_CTA_INIT_COUNT
	.align		4
        /*0084*/ 	.byte	0x02, 0x4a
	.zero		1
	.zero		1


	//----- nvinfo : EIATTR_EXIT_INSTR_OFFSETS
	.align		4
        /*0088*/ 	.byte	0x04, 0x1c
        /*008a*/ 	.short	(.L_23 - .L_22)


	//   ....[0]....
.L_22:
        /*008c*/ 	.word	0x000000e0


	//   ....[1]....
        /*0090*/ 	.word	0x00000500


	//   ....[2]....
        /*0094*/ 	.word	0x00000740


	//   ....[3]....
        /*0098*/ 	.word	0x000008e0


	//   ....[4]....
        /*009c*/ 	.word	0x00000990


	//----- nvinfo : EIATTR_CBANK_PARAM_SIZE
	.align		4
.L_23:
        /*00a0*/ 	.byte	0x03, 0x19
        /*00a2*/ 	.short	0x0028


	//----- nvinfo : EIATTR_PARAM_CBANK
	.align		4
        /*00a4*/ 	.byte	0x04, 0x0a
        /*00a6*/ 	.short	(.L_25 - .L_24)
	.align		4
.L_24:
        /*00a8*/ 	.word	index@(.nv.constant0._Z4gemmPfS_S_iiii)
        /*00ac*/ 	.short	0x0380
        /*00ae*/ 	.short	0x0028


	//----- nvinfo : EIATTR_SW_WAR
	.align		4
.L_25:
        /*00b0*/ 	.byte	0x04, 0x36
        /*00b2*/ 	.short	(.L_27 - .L_26)
.L_26:
        /*00b4*/ 	.word	0x00000008
.L_27:


//--------------------- .nv.callgraph             --------------------------
	.section	.nv.callgraph,"",@"SHT_CUDA_CALLGRAPH"
	.align	4
	.sectionentsize	8
	.align		4
        /*0000*/ 	.word	0x00000000
	.align		4
        /*0004*/ 	.word	0xffffffff
	.align		4
        /*0008*/ 	.word	0x00000000
	.align		4
        /*000c*/ 	.word	0xfffffffe
	.align		4
        /*0010*/ 	.word	0x00000000
	.align		4
        /*0014*/ 	.word	0xfffffffd
	.align		4
        /*0018*/ 	.word	0x00000000
	.align		4
        /*001c*/ 	.word	0xfffffffc


//--------------------- .text._Z4gemmPfS_S_iiii   --------------------------
	.section	.text._Z4gemmPfS_S_iiii,"ax",@progbits
	.align	128
        .global         _Z4gemmPfS_S_iiii
        .type           _Z4gemmPfS_S_iiii,@function
        .size           _Z4gemmPfS_S_iiii,(.L_x_5 - _Z4gemmPfS_S_iiii)
        .other          _Z4gemmPfS_S_iiii,@"STO_CUDA_ENTRY STV_DEFAULT"
_Z4gemmPfS_S_iiii:
.text._Z4gemmPfS_S_iiii:
[----:B------:R-:W-:Y:S01]  /*0000*/  LDC R1, c[0x0][0x37c] ;  /* 0x0000df00ff017b82 */ /* 0x000fe20000000800 */
[----:B------:R-:W0:Y:S01]  /*0010*/  S2R R6, SR_TID.Y ;  /* 0x0000000000067919 */ /* 0x000e220000002200 */
[----:B------:R-:W1:Y:S06]  /*0020*/  LDCU UR4, c[0x0][0x360] ;  /* 0x00006c00ff0477ac */ /* 0x000e6c0008000800 */
[----:B------:R-:W2:Y:S01]  /*0030*/  LDC.64 R2, c[0x0][0x398] ;  /* 0x0000e600ff027b82 */ /* 0x000ea20000000a00 */
[----:B------:R-:W0:Y:S01]  /*0040*/  S2R R5, SR_CTAID.Y ;  /* 0x0000000000057919 */ /* 0x000e220000002600 */
[----:B------:R-:W0:Y:S01]  /*0050*/  LDCU UR5, c[0x0][0x364] ;  /* 0x00006c80ff0577ac */ /* 0x000e220008000800 */
[----:B------:R-:W1:Y:S05]  /*0060*/  S2R R9, SR_TID.X ;  /* 0x0000000000097919 */ /* 0x000e6a0000002100 */
[----:B------:R-:W3:Y:S01]  /*0070*/  LDC R0, c[0x0][0x3a4] ;  /* 0x0000e900ff007b82 */ /* 0x000ee20000000800 */
[----:B------:R-:W1:Y:S01]  /*0080*/  S2R R4, SR_CTAID.X ;  /* 0x0000000000047919 */ /* 0x000e620000002500 */
[----:B0-----:R-:W-:-:S05]  /*0090*/  IMAD R6, R5, UR5, R6 ;  /* 0x0000000505067c24 */ /* 0x001fca000f8e0206 */
[----:B--2---:R-:W-:Y:S01]  /*00a0*/  ISETP.GE.AND P0, PT, R6, R2, PT ;  /* 0x000000020600720c */ /* 0x004fe20003f06270 */
[----:B-1----:R-:W-:-:S05]  /*00b0*/  IMAD R9, R4, UR4, R9 ;  /* 0x0000000404097c24 */ /* 0x002fca000f8e0209 */
[----:B---3--:R-:W-:-:S04]  /*00c0*/  ISETP.GE.OR P0, PT, R9, R0, P0 ;  /* 0x000000000900720c */ /* 0x008fc80000706670 */
[----:B------:R-:W-:-:S13]  /*00d0*/  ISETP.LT.OR P0, PT, R3, 0x1, P0 ;  /* 0x000000010300780c */ /* 0x000fda0000701670 */
[----:B------:R-:W-:Y:S05]  /*00e0*/  @P0 EXIT ;  /* 0x000000000000094d */ /* 0x000fea0003800000 */
[----:B------:R-:W0:Y:S01]  /*00f0*/  LDC.64 R4, c[0x0][0x390] ;  /* 0x0000e400ff047b82 */ /* 0x000e220000000a00 */
[----:B------:R-:W1:Y:S01]  /*0100*/  LDCU.64 UR4, c[0x0][0x358] ;  /* 0x00006b00ff0477ac */ /* 0x000e620008000a00 */
[C---:B------:R-:W-:Y:S01]  /*0110*/  ISETP.GE.U32.AND P1, PT, R3.reuse, 0x8, PT ;  /* 0x000000080300780c */ /* 0x040fe20003f26070 */
[C---:B------:R-:W-:Y:S01]  /*0120*/  IMAD R7, R6.reuse, R0, R9 ;  /* 0x0000000006077224 */ /* 0x040fe200078e0209 */
[----:B------:R-:W-:Y:S01]  /*0130*/  LOP3.LUT R10, R3, 0x7, RZ, 0xc0, !PT ;  /* 0x00000007030a7812 */ /* 0x000fe200078ec0ff */
[----:B------:R-:W-:Y:S02]  /*0140*/  HFMA2 R11, -RZ, RZ, 0, 0 ;  /* 0x00000000ff0b7431 */ /* 0x000fe400000001ff */
[----:B------:R-:W-:Y:S01]  /*0150*/  IMAD R2, R6, R3, RZ ;  /* 0x0000000306027224 */ /* 0x000fe200078e02ff */
[----:B------:R-:W-:Y:S01]  /*0160*/  ISETP.NE.AND P0, PT, R10, RZ, PT ;  /* 0x000000ff0a00720c */ /* 0x000fe20003f05270 */
[----:B0-----:R-:W-:-:S05]  /*0170*/  IMAD.WIDE R4, R7, 0x4, R4 ;  /* 0x0000000407047825 */ /* 0x001fca00078e0204 */
[----:B-1----:R0:W5:Y:S01]  /*0180*/  LDG.E R15, desc[UR4][R4.64] ;  /* 0x00000004040f7981 */ /* 0x002162000c1e1900 */
[----:B------:R-:W-:Y:S06]  /*0190*/  @!P1 BRA `(.L_x_0) ;  /* 0x0000000000d89947 */ /* 0x000fec0003800000 */
[----:B------:R-:W1:Y:S01]  /*01a0*/  LDC.64 R6, c[0x0][0x380] ;  /* 0x0000e000ff067b82 */ /* 0x000e620000000a00 */
[----:B------:R-:W-:Y:S02]  /*01b0*/  LOP3.LUT R11, R3, 0x7ffffff8, RZ, 0xc0, !PT ;  /* 0x7ffffff8030b7812 */ /* 0x000fe400078ec0ff */
[----:B------:R-:W-:Y:S02]  /*01c0*/  MOV R13, R9 ;  /* 0x00000009000d7202 */ /* 0x000fe40000000f00 */
[----:B------:R-:W-:Y:S01]  /*01d0*/  IADD3 R8, PT, PT, -R11, RZ, RZ ;  /* 0x000000ff0b087210 */ /* 0x000fe20007ffe1ff */
[----:B-1----:R-:W-:-:S03]  /*01e0*/  IMAD.WIDE.U32 R6, R2, 0x4, R6 ;  /* 0x0000000402067825 */ /* 0x002fc600078e0006 */
[----:B------:R-:W-:-:S04]  /*01f0*/  IADD3 R6, P1, PT, R6, 0x10, RZ ;  /* 0x0000001006067810 */ /* 0x000fc80007f3e0ff */
[----:B------:R-:W-:-:S09]  /*0200*/  IADD3.X R7, PT, PT, RZ, R7, RZ, P1, !PT ;  /* 0x00000007ff077210 */ /* 0x000fd20000ffe4ff */
.L_x_1:
[----:B------:R-:W1:Y:S01]  /*0210*/  LDC.64 R16, c[0x0][0x388] ;  /* 0x0000e200ff107b82 */ /* 0x000e620000000a00 */
[----:B--2---:R-:W2:Y:S01]  /*0220*/  LDG.E R12, desc[UR4][R6.64+-0x10] ;  /* 0xfffff004060c7981 */ /* 0x004ea2000c1e1900 */
[----:B-1----:R-:W-:-:S05]  /*0230*/  IMAD.WIDE R16, R13, 0x4, R16 ;  /* 0x000000040d107825 */ /* 0x002fca00078e0210 */
[----:B------:R-:W2:Y:S02]  /*0240*/  LDG.E R14, desc[UR4][R16.64] ;  /* 0x00000004100e7981 */ /* 0x000ea4000c1e1900 */
[----:B--2--5:R-:W-:Y:S01]  /*0250*/  FFMA R21, R12, R14, R15 ;  /* 0x0000000e0c157223 */ /* 0x024fe2000000000f */
[----:B------:R-:W-:-:S04]  /*0260*/  IMAD.WIDE R14, R0, 0x4, R16 ;  /* 0x00000004000e7825 */ /* 0x000fc800078e0210 */
[----:B------:R1:W-:Y:S04]  /*0270*/  STG.E desc[UR4][R4.64], R21 ;  /* 0x0000001504007986 */ /* 0x0003e8000c101904 */
[----:B------:R-:W2:Y:S04]  /*0280*/  LDG.E R12, desc[UR4][R6.64+-0xc] ;  /* 0xfffff404060c7981 */ /* 0x000ea8000c1e1900 */
[----:B------:R-:W2:Y:S02]  /*0290*/  LDG.E R18, desc[UR4][R14.64] ;  /* 0x000000040e127981 */ /* 0x000ea4000c1e1900 */
[----:B--2---:R-:W-:Y:S01]  /*02a0*/  FFMA R23, R12, R18, R21 ;  /* 0x000000120c177223 */ /* 0x004fe20000000015 */
[----:B------:R-:W-:-:S04]  /*02b0*/  IMAD.WIDE R18, R0, 0x4, R14 ;  /* 0x0000000400127825 */ /* 0x000fc800078e020e */
[----:B------:R2:W-:Y:S04]  /*02c0*/  STG.E desc[UR4][R4.64], R23 ;  /* 0x0000001704007986 */ /* 0x0005e8000c101904 */
[----:B------:R-:W3:Y:S04]  /*02d0*/  LDG.E R12, desc[UR4][R6.64+-0x8] ;  /* 0xfffff804060c7981 */ /* 0x000ee8000c1e1900 */
[----:B------:R-:W3:Y:S01]  /*02e0*/  LDG.E R20, desc[UR4][R18.64] ;  /* 0x0000000412147981 */ /* 0x000ee2000c1e1900 */
[----:B------:R-:W-:-:S04]  /*02f0*/  IMAD.WIDE R16, R0, 0x4, R18 ;  /* 0x0000000400107825 */ /* 0x000fc800078e0212 */
[----:B---3--:R-:W-:-:S05]  /*0300*/  FFMA R25, R12, R20, R23 ;  /* 0x000000140c197223 */ /* 0x008fca0000000017 */
[----:B------:R3:W-:Y:S04]  /*0310*/  STG.E desc[UR4][R4.64], R25 ;  /* 0x0000001904007986 */ /* 0x0007e8000c101904 */
[----:B------:R-:W1:Y:S04]  /*0320*/  LDG.E R12, desc[UR4][R6.64+-0x4] ;  /* 0xfffffc04060c7981 */ /* 0x000e68000c1e1900 */
[----:B------:R-:W1:Y:S01]  /*0330*/  LDG.E R20, desc[UR4][R16.64] ;  /* 0x0000000410147981 */ /* 0x000e62000c1e1900 */
[----:B------:R-:W-:-:S04]  /*0340*/  IMAD.WIDE R14, R0, 0x4, R16 ;  /* 0x00000004000e7825 */ /* 0x000fc800078e0210 */
[----:B-1----:R-:W-:-:S05]  /*0350*/  FFMA R21, R12, R20, R25 ;  /* 0x000000140c157223 */ /* 0x002fca0000000019 */
[----:B------:R1:W-:Y:S04]  /*0360*/  STG.E desc[UR4][R4.64], R21 ;  /* 0x0000001504007986 */ /* 0x0003e8000c101904 */
[----:B------:R-:W2:Y:S04]  /*0370*/  LDG.E R12, desc[UR4][R6.64] ;  /* 0x00000004060c7981 */ /* 0x000ea8000c1e1900 */
[----:B------:R-:W2:Y:S01]  /*0380*/  LDG.E R20, desc[UR4][R14.64] ;  /* 0x000000040e147981 */ /* 0x000ea2000c1e1900 */
[----:B------:R-:W-:-:S04]  /*0390*/  IMAD.WIDE R18, R0, 0x4, R14 ;  /* 0x0000000400127825 */ /* 0x000fc800078e020e */
[----:B--2---:R-:W-:-:S05]  /*03a0*/  FFMA R23, R12, R20, R21 ;  /* 0x000000140c177223 */ /* 0x004fca0000000015 */
[----:B------:R2:W-:Y:S04]  /*03b0*/  STG.E desc[UR4][R4.64], R23 ;  /* 0x0000001704007986 */ /* 0x0005e8000c101904 */
[----:B------:R-:W3:Y:S04]  /*03c0*/  LDG.E R12, desc[UR4][R6.64+0x4] ;  /* 0x00000404060c7981 */ /* 0x000ee8000c1e1900 */
[----:B------:R-:W3:Y:S01]  /*03d0*/  LDG.E R20, desc[UR4][R18.64] ;  /* 0x0000000412147981 */ /* 0x000ee2000c1e1900 */
[----:B------:R-:W-:-:S04]  /*03e0*/  IMAD.WIDE R16, R0, 0x4, R18 ;  /* 0x0000000400107825 */ /* 0x000fc800078e0212 */
[----:B---3--:R-:W-:-:S05]  /*03f0*/  FFMA R25, R12, R20, R23 ;  /* 0x000000140c197223 */ /* 0x008fca0000000017 */
[----:B------:R2:W-:Y:S04]  /*0400*/  STG.E desc[UR4][R4.64], R25 ;  /* 0x0000001904007986 */ /* 0x0005e8000c101904 */
[----:B------:R-:W3:Y:S04]  /*0410*/  LDG.E R12, desc[UR4][R6.64+0x8] ;  /* 0x00000804060c7981 */ /* 0x000ee8000c1e1900 */
[----:B------:R-:W3:Y:S01]  /*0420*/  LDG.E R20, desc[UR4][R16.64] ;  /* 0x0000000410147981 */ /* 0x000ee2000c1e1900 */
[----:B------:R-:W-:Y:S01]  /*0430*/  IADD3 R8, PT, PT, R8, 0x8, RZ ;  /* 0x0000000808087810 */ /* 0x000fe20007ffe0ff */
[----:B---3--:R-:W-:Y:S01]  /*0440*/  FFMA R27, R12, R20, R25 ;  /* 0x000000140c1b7223 */ /* 0x008fe20000000019 */
[----:B-1----:R-:W-:-:S04]  /*0450*/  IMAD.WIDE R20, R0, 0x4, R16 ;  /* 0x0000000400147825 */ /* 0x002fc800078e0210 */
[----:B------:R2:W-:Y:S04]  /*0460*/  STG.E desc[UR4][R4.64], R27 ;  /* 0x0000001b04007986 */ /* 0x0005e8000c101904 */
[----:B------:R-:W3:Y:S04]  /*0470*/  LDG.E R20, desc[UR4][R20.64] ;  /* 0x0000000414147981 */ /* 0x000ee8000c1e1900 */
[----:B------:R1:W3:Y:S01]  /*0480*/  LDG.E R12, desc[UR4][R6.64+0xc] ;  /* 0x00000c04060c7981 */ /* 0x0002e2000c1e1900 */
[----:B------:R-:W-:Y:S02]  /*0490*/  ISETP.NE.AND P1, PT, R8, RZ, PT ;  /* 0x000000ff0800720c */ /* 0x000fe40003f25270 */
[----:B------:R-:W-:-:S02]  /*04a0*/  LEA R13, R0, R13, 0x3 ;  /* 0x0000000d000d7211 */ /* 0x000fc400078e18ff */
[----:B-1----:R-:W-:-:S04]  /*04b0*/  IADD3 R6, P2, PT, R6, 0x20, RZ ;  /* 0x0000002006067810 */ /* 0x002fc80007f5e0ff */
[----:B------:R-:W-:Y:S01]  /*04c0*/  IADD3.X R7, PT, PT, RZ, R7, RZ, P2, !PT ;  /* 0x00000007ff077210 */ /* 0x000fe200017fe4ff */
[----:B---3--:R-:W-:-:S05]  /*04d0*/  FFMA R15, R12, R20, R27 ;  /* 0x000000140c0f7223 */ /* 0x008fca000000001b */
[----:B------:R2:W-:Y:S01]  /*04e0*/  STG.E desc[UR4][R4.64], R15 ;  /* 0x0000000f04007986 */ /* 0x0005e2000c101904 */
[----:B------:R-:W-:Y:S05]  /*04f0*/  @P1 BRA `(.L_x_1) ;  /* 0xfffffffc00441947 */ /* 0x000fea000383ffff */
.L_x_0:
[----:B------:R-:W-:Y:S05]  /*0500*/  @!P0 EXIT ;  /* 0x000000000000894d */ /* 0x000fea0003800000 */
[----:B------:R-:W-:Y:S02]  /*0510*/  ISETP.GE.U32.AND P1, PT, R10, 0x4, PT ;  /* 0x000000040a00780c */ /* 0x000fe40003f26070 */
[----:B------:R-:W-:-:S04]  /*0520*/  LOP3.LUT R8, R3, 0x3, RZ, 0xc0, !PT ;  /* 0x0000000303087812 */ /* 0x000fc800078ec0ff */
[----:B------:R-:W-:-:S07]  /*0530*/  ISETP.NE.AND P0, PT, R8, RZ, PT ;  /* 0x000000ff0800720c */ /* 0x000fce0003f05270 */
[----:B------:R-:W-:Y:S06]  /*0540*/  @!P1 BRA `(.L_x_2) ;  /* 0x00000000007c9947 */ /* 0x000fec0003800000 */
[----:B------:R-:W1:Y:S01]  /*0550*/  LDC.64 R16, c[0x0][0x380] ;  /* 0x0000e000ff107b82 */ /* 0x000e620000000a00 */
[----:B------:R-:W-:Y:S01]  /*0560*/  IADD3 R7, PT, PT, R2, R11, RZ ;  /* 0x0000000b02077210 */ /* 0x000fe20007ffe0ff */
[----:B------:R-:W-:Y:S01]  /*0570*/  IMAD R19, R11, R0, R9 ;  /* 0x000000000b137224 */ /* 0x000fe200078e0209 */
[----:B------:R-:W3:Y:S05]  /*0580*/  LDCU.64 UR6, c[0x0][0x380] ;  /* 0x00007000ff0677ac */ /* 0x000eea0008000a00 */
[----:B------:R-:W4:Y:S01]  /*0590*/  LDC.64 R12, c[0x0][0x388] ;  /* 0x0000e200ff0c7b82 */ /* 0x000f220000000a00 */
[----:B-1----:R-:W-:-:S06]  /*05a0*/  IMAD.WIDE.U32 R16, R7, 0x4, R16 ;  /* 0x0000000407107825 */ /* 0x002fcc00078e0010 */
[----:B------:R-:W2:Y:S01]  /*05b0*/  LDG.E R16, desc[UR4][R16.64] ;  /* 0x0000000410107981 */ /* 0x000ea2000c1e1900 */
[----:B----4-:R-:W-:-:S05]  /*05c0*/  IMAD.WIDE R12, R19, 0x4, R12 ;  /* 0x00000004130c7825 */ /* 0x010fca00078e020c */
[----:B------:R-:W2:Y:S01]  /*05d0*/  LDG.E R10, desc[UR4][R12.64] ;  /* 0x000000040c0a7981 */ /* 0x000ea2000c1e1900 */
[----:B------:R-:W-:-:S04]  /*05e0*/  IADD3 R7, P1, PT, R2, R11, RZ ;  /* 0x0000000b02077210 */ /* 0x000fc80007f3e0ff */
[----:B------:R-:W-:Y:S02]  /*05f0*/  IADD3.X R14, PT, PT, RZ, RZ, RZ, P1, !PT ;  /* 0x000000ffff0e7210 */ /* 0x000fe40000ffe4ff */
[----:B---3--:R-:W-:-:S04]  /*0600*/  LEA R6, P1, R7, UR6, 0x2 ;  /* 0x0000000607067c11 */ /* 0x008fc8000f8210ff */
[----:B------:R-:W-:Y:S01]  /*0610*/  LEA.HI.X R7, R7, UR7, R14, 0x2, P1 ;  /* 0x0000000707077c11 */ /* 0x000fe200088f140e */
[----:B--2--5:R-:W-:Y:S01]  /*0620*/  FFMA R19, R16, R10, R15 ;  /* 0x0000000a10137223 */ /* 0x024fe2000000000f */
[----:B------:R-:W-:-:S04]  /*0630*/  IMAD.WIDE R14, R0, 0x4, R12 ;  /* 0x00000004000e7825 */ /* 0x000fc800078e020c */
[----:B------:R1:W-:Y:S04]  /*0640*/  STG.E desc[UR4][R4.64], R19 ;  /* 0x0000001304007986 */ /* 0x0003e8000c101904 */
[----:B------:R-:W2:Y:S04]  /*0650*/  LDG.E R18, desc[UR4][R14.64] ;  /* 0x000000040e127981 */ /* 0x000ea8000c1e1900 */
[----:B------:R-:W2:Y:S01]  /*0660*/  LDG.E R10, desc[UR4][R6.64+0x4] ;  /* 0x00000404060a7981 */ /* 0x000ea2000c1e1900 */
[----:B------:R-:W-:-:S04]  /*0670*/  IMAD.WIDE R12, R0, 0x4, R14 ;  /* 0x00000004000c7825 */ /* 0x000fc800078e020e */
[----:B--2---:R-:W-:-:S05]  /*0680*/  FFMA R21, R10, R18, R19 ;  /* 0x000000120a157223 */ /* 0x004fca0000000013 */
[----:B------:R1:W-:Y:S04]  /*0690*/  STG.E desc[UR4][R4.64], R21 ;  /* 0x0000001504007986 */ /* 0x0003e8000c101904 */
[----:B------:R-:W2:Y:S04]  /*06a0*/  LDG.E R10, desc[UR4][R6.64+0x8] ;  /* 0x00000804060a7981 */ /* 0x000ea8000c1e1900 */
[----:B------:R-:W2:Y:S02]  /*06b0*/  LDG.E R16, desc[UR4][R12.64] ;  /* 0x000000040c107981 */ /* 0x000ea4000c1e1900 */
[----:B--2---:R-:W-:Y:S01]  /*06c0*/  FFMA R23, R10, R16, R21 ;  /* 0x000000100a177223 */ /* 0x004fe20000000015 */
[----:B------:R-:W-:-:S04]  /*06d0*/  IMAD.WIDE R16, R0, 0x4, R12 ;  /* 0x0000000400107825 */ /* 0x000fc800078e020c */
[----:B------:R1:W-:Y:S04]  /*06e0*/  STG.E desc[UR4][R4.64], R23 ;  /* 0x0000001704007986 */ /* 0x0003e8000c101904 */
[----:B------:R-:W2:Y:S04]  /*06f0*/  LDG.E R10, desc[UR4][R6.64+0xc] ;  /* 0x00000c04060a7981 */ /* 0x000ea8000c1e1900 */
[----:B------:R-:W2:Y:S01]  /*0700*/  LDG.E R16, desc[UR4][R16.64] ;  /* 0x0000000410107981 */ /* 0x000ea2000c1e1900 */
[----:B------:R-:W-:Y:S01]  /*0710*/  IADD3 R11, PT, PT, R11, 0x4, RZ ;  /* 0x000000040b0b7810 */ /* 0x000fe20007ffe0ff */
[----:B--2---:R-:W-:-:S05]  /*0720*/  FFMA R15, R10, R16, R23 ;  /* 0x000000100a0f7223 */ /* 0x004fca0000000017 */
[----:B------:R1:W-:Y:S02]  /*0730*/  STG.E desc[UR4][R4.64], R15 ;  /* 0x0000000f04007986 */ /* 0x0003e4000c101904 */
.L_x_2:
[----:B------:R-:W-:Y:S05]  /*0740*/  @!P0 EXIT ;  /* 0x000000000000894d */ /* 0x000fea0003800000 */
[----:B------:R-:W-:Y:S02]  /*0750*/  ISETP.NE.AND P1, PT, R8, 0x1, PT ;  /* 0x000000010800780c */ /* 0x000fe40003f25270 */
[----:B------:R-:W-:-:S04]  /*0760*/  LOP3.LUT R3, R3, 0x1, RZ, 0xc0, !PT ;  /* 0x0000000103037812 */ /* 0x000fc800078ec0ff */
[----:B------:R-:W-:-:S07]  /*0770*/  ISETP.NE.U32.AND P0, PT, R3, 0x1, PT ;  /* 0x000000010300780c */ /* 0x000fce0003f05070 */
[----:B------:R-:W-:Y:S06]  /*0780*/  @!P1 BRA `(.L_x_3) ;  /* 0x0000000000549947 */ /* 0x000fec0003800000 */
[----:B------:R-:W3:Y:S01]  /*0790*/  LDC.64 R6, c[0x0][0x380] ;  /* 0x0000e000ff067b82 */ /* 0x000ee20000000a00 */
[----:B------:R-:W-:Y:S01]  /*07a0*/  IADD3 R13, PT, PT, R2, R11, RZ ;  /* 0x0000000b020d7210 */ /* 0x000fe20007ffe0ff */
[----:B------:R-:W-:Y:S01]  /*07b0*/  IMAD R3, R11, R0, R9 ;  /* 0x000000000b037224 */ /* 0x000fe200078e0209 */
[----:B------:R-:W4:Y:S05]  /*07c0*/  LDCU.64 UR6, c[0x0][0x380] ;  /* 0x00007000ff0677ac */ /* 0x000f2a0008000a00 */
[----:B------:R-:W0:Y:S01]  /*07d0*/  LDC.64 R16, c[0x0][0x388] ;  /* 0x0000e200ff107b82 */ /* 0x000e220000000a00 */
[----:B---3--:R-:W-:-:S06]  /*07e0*/  IMAD.WIDE.U32 R12, R13, 0x4, R6 ;  /* 0x000000040d0c7825 */ /* 0x008fcc00078e0006 */
[----:B------:R-:W3:Y:S01]  /*07f0*/  LDG.E R12, desc[UR4][R12.64] ;  /* 0x000000040c0c7981 */ /* 0x000ee2000c1e1900 */
[----:B0-----:R-:W-:-:S05]  /*0800*/  IMAD.WIDE R16, R3, 0x4, R16 ;  /* 0x0000000403107825 */ /* 0x001fca00078e0210 */
[----:B------:R-:W3:Y:S01]  /*0810*/  LDG.E R3, desc[UR4][R16.64] ;  /* 0x0000000410037981 */ /* 0x000ee2000c1e1900 */
[----:B------:R-:W-:-:S04]  /*0820*/  IADD3 R7, P1, PT, R2, R11, RZ ;  /* 0x0000000b02077210 */ /* 0x000fc80007f3e0ff */
[----:B------:R-:W-:Y:S02]  /*0830*/  IADD3.X R8, PT, PT, RZ, RZ, RZ, P1, !PT ;  /* 0x000000ffff087210 */ /* 0x000fe40000ffe4ff */
[----:B----4-:R-:W-:Y:S01]  /*0840*/  LEA R6, P1, R7, UR6, 0x2 ;  /* 0x0000000607067c11 */ /* 0x010fe2000f8210ff */
[----:B-1----:R-:W-:-:S03]  /*0850*/  IMAD.WIDE R18, R0, 0x4, R16 ;  /* 0x0000000400127825 */ /* 0x002fc600078e0210 */
[----:B------:R-:W-:Y:S01]  /*0860*/  LEA.HI.X R7, R7, UR7, R8, 0x2, P1 ;  /* 0x0000000707077c11 */ /* 0x000fe200088f1408 */
[----:B---3-5:R-:W-:-:S05]  /*0870*/  FFMA R3, R12, R3, R15 ;  /* 0x000000030c037223 */ /* 0x028fca000000000f */
[----:B------:R3:W-:Y:S04]  /*0880*/  STG.E desc[UR4][R4.64], R3 ;  /* 0x0000000304007986 */ /* 0x0007e8000c101904 */
[----:B------:R-:W2:Y:S04]  /*0890*/  LDG.E R18, desc[UR4][R18.64] ;  /* 0x0000000412127981 */ /* 0x000ea8000c1e1900 */
[----:B------:R-:W2:Y:S01]  /*08a0*/  LDG.E R6, desc[UR4][R6.64+0x4] ;  /* 0x0000040406067981 */ /* 0x000ea2000c1e1900 */
[----:B------:R-:W-:Y:S01]  /*08b0*/  IADD3 R11, PT, PT, R11, 0x2, RZ ;  /* 0x000000020b0b7810 */ /* 0x000fe20007ffe0ff */
[----:B--2---:R-:W-:-:S05]  /*08c0*/  FFMA R15, R6, R18, R3 ;  /* 0x00000012060f7223 */ /* 0x004fca0000000003 */
[----:B------:R3:W-:Y:S02]  /*08d0*/  STG.E desc[UR4][R4.64], R15 ;  /* 0x0000000f04007986 */ /* 0x0007e4000c101904 */
.L_x_3:
[----:B------:R-:W-:Y:S05]  /*08e0*/  @P0 EXIT ;  /* 0x000000000000094d */ /* 0x000fea0003800000 */
[----:B------:R-:W4:Y:S01]  /*08f0*/  LDC.64 R6, c[0x0][0x380] ;  /* 0x0000e000ff067b82 */ /* 0x000f220000000a00 */
[----:B---3--:R-:W-:Y:S01]  /*0900*/  IADD3 R3, PT, PT, R2, R11, RZ ;  /* 0x0000000b02037210 */ /* 0x008fe20007ffe0ff */
[----:B------:R-:W-:-:S06]  /*0910*/  IMAD R9, R11, R0, R9 ;  /* 0x000000000b097224 */ /* 0x000fcc00078e0209 */
[----:B------:R-:W3:Y:S01]  /*0920*/  LDC.64 R12, c[0x0][0x388] ;  /* 0x0000e200ff0c7b82 */ /* 0x000ee20000000a00 */
[----:B----4-:R-:W-:-:S06]  /*0930*/  IMAD.WIDE.U32 R2, R3, 0x4, R6 ;  /* 0x0000000403027825 */ /* 0x010fcc00078e0006 */
[----:B------:R-:W1:Y:S01]  /*0940*/  LDG.E R2, desc[UR4][R2.64] ;  /* 0x0000000402027981 */ /* 0x000e62000c1e1900 */
[----:B---3--:R-:W-:-:S06]  /*0950*/  IMAD.WIDE R6, R9, 0x4, R12 ;  /* 0x0000000409067825 */ /* 0x008fcc00078e020c */
[----:B------:R-:W1:Y:S02]  /*0960*/  LDG.E R6, desc[UR4][R6.64] ;  /* 0x0000000406067981 */ /* 0x000e64000c1e1900 */
[----:B-12--5:R-:W-:-:S05]  /*0970*/  FFMA R15, R2, R6, R15 ;  /* 0x00000006020f7223 */ /* 0x026fca000000000f */
[----:B------:R-:W-:Y:S01]  /*0980*/  STG.E desc[UR4][R4.64], R15 ;  /* 0x0000000f04007986 */ /* 0x000fe2000c101904 */
[----:B------:R-:W-:Y:S05]  /*0990*/  EXIT ;  /* 0x000000000000794d */ /* 0x000fea0003800000 */
.L_x_4:
[----:B------:R-:W-:-:S00]  /*09a0*/  BRA `(.L_x_4) ;  /* 0xfffffffc00fc7947 */ /* 0x000fc0000383ffff */
[----:B------:R-:W-:-:S00]  /*09b0*/  NOP ;  /* 0x0000000000007918 */ /* 0x000fc00000000000 */
        /* <DEDUP_REMOVED lines=12> */
.L_x_5:


//--------------------- .nv.shared.reserved.0     --------------------------
	.section	.nv.shared.reserved.0,"aw",@nobits
	.weak		__nv_reservedSMEM_offset_0_alias
	.size		__nv_reservedSMEM_offset_0_alias, 0, 64
	.other		__nv_reservedSMEM_offset_0_alias,@"STO_CUDA_RESERVED_SHARED STV_DEFAULT"
__nv_reservedSMEM_offset_0_alias:
	.zero		0
	.zero		64


//--------------------- .nv.constant0._Z4gemmPfS_S_iiii --------------------------
	.section	.nv.constant0._Z4gemmPfS_S_iiii,"a",@progbits
	.sectionflags	@""
	.align	4
.nv.constant0._Z4gemmPfS_S_iiii:
	.zero		936


//--------------------- SYMBOLS --------------------------

	.type		.nv.reservedSmem.offset0,@object
	.size		.nv.reservedSmem.offset0,0x4
